	.headerflags	@"EF_CUDA_TEXMODE_UNIFIED EF_CUDA_64BIT_ADDRESS EF_CUDA_ACCELERATORS EF_CUDA_SM90 EF_CUDA_VIRTUAL_SM(EF_CUDA_SM90)"
	.elftype	@"ET_EXEC"


//--------------------- .nv.info                  --------------------------
	.section	.nv.info,"",@"SHT_CUDA_INFO"
	.align	4


	//----- nvinfo : EIATTR_REGCOUNT
	.align		4
        /*0000*/ 	.byte	0x04, 0x2f
        /*0002*/ 	.short	(.L_1 - .L_0)
	.align		4
.L_0:
        /*0004*/ 	.word	index@(triton_per_fused_convolution_div_max_pool2d_with_indices_pow_relu_sub_sum_11)
        /*0008*/ 	.word	0x00000028


	//----- nvinfo : EIATTR_MIN_STACK_SIZE
	.align		4
.L_1:
        /*000c*/ 	.byte	0x04, 0x12
        /*000e*/ 	.short	(.L_3 - .L_2)
	.align		4
.L_2:
        /*0010*/ 	.word	index@(triton_per_fused_convolution_div_max_pool2d_with_indices_pow_relu_sub_sum_11)
        /*0014*/ 	.word	0x00000000


	//----- nvinfo : EIATTR_FRAME_SIZE
	.align		4
.L_3:
        /*0018*/ 	.byte	0x04, 0x11
        /*001a*/ 	.short	(.L_5 - .L_4)
	.align		4
.L_4:
        /*001c*/ 	.word	index@(triton_per_fused_convolution_div_max_pool2d_with_indices_pow_relu_sub_sum_11)
        /*0020*/ 	.word	0x00000000


	//----- nvinfo : EIATTR_MIN_STACK_SIZE
	.align		4
.L_5:
        /*0024*/ 	.byte	0x04, 0x12
        /*0026*/ 	.short	(.L_7 - .L_6)
	.align		4
.L_6:
        /*0028*/ 	.word	index@(triton_per_fused_convolution_div_max_pool2d_with_indices_pow_relu_sub_sum_11)
        /*002c*/ 	.word	0x00000000
.L_7:


//--------------------- .nv.info.triton_per_fused_convolution_div_max_pool2d_with_indices_pow_relu_sub_sum_11 --------------------------
	.section	.nv.info.triton_per_fused_convolution_div_max_pool2d_with_indices_pow_relu_sub_sum_11,"",@"SHT_CUDA_INFO"
	.sectionflags	@""
	.align	4


	//----- nvinfo : EIATTR_CUDA_API_VERSION
	.align		4
        /*0000*/ 	.byte	0x04, 0x37
        /*0002*/ 	.short	(.L_9 - .L_8)
.L_8:
        /*0004*/ 	.word	0x0000007c


	//----- nvinfo : EIATTR_KPARAM_INFO
	.align		4
.L_9:
        /*0008*/ 	.byte	0x04, 0x17
        /*000a*/ 	.short	(.L_11 - .L_10)
.L_10:
        /*000c*/ 	.word	0x00000000
        /*0010*/ 	.short	0x0004
        /*0012*/ 	.short	0x001c
        /*0014*/ 	.byte	0x00, 0xf0, 0x11, 0x00


	//----- nvinfo : EIATTR_KPARAM_INFO
	.align		4
.L_11:
        /*0018*/ 	.byte	0x04, 0x17
        /*001a*/ 	.short	(.L_13 - .L_12)
.L_12:
        /*001c*/ 	.word	0x00000000
        /*0020*/ 	.short	0x0003
        /*0022*/ 	.short	0x0018
        /*0024*/ 	.byte	0x00, 0xf0, 0x11, 0x00


	//----- nvinfo : EIATTR_KPARAM_INFO
	.align		4
.L_13:
        /*0028*/ 	.byte	0x04, 0x17
        /*002a*/ 	.short	(.L_15 - .L_14)
.L_14:
        /*002c*/ 	.word	0x00000000
        /*0030*/ 	.short	0x0002
        /*0032*/ 	.short	0x0010
        /*0034*/ 	.byte	0x00, 0xf4, 0x21, 0x00


	//----- nvinfo : EIATTR_KPARAM_INFO
	.align		4
.L_15:
        /*0038*/ 	.byte	0x04, 0x17
        /*003a*/ 	.short	(.L_17 - .L_16)
.L_16:
        /*003c*/ 	.word	0x00000000
        /*0040*/ 	.short	0x0001
        /*0042*/ 	.short	0x0008
        /*0044*/ 	.byte	0x00, 0xf4, 0x21, 0x00


	//----- nvinfo : EIATTR_KPARAM_INFO
	.align		4
.L_17:
        /*0048*/ 	.byte	0x04, 0x17
        /*004a*/ 	.short	(.L_19 - .L_18)
.L_18:
        /*004c*/ 	.word	0x00000000
        /*0050*/ 	.short	0x0000
        /*0052*/ 	.short	0x0000
        /*0054*/ 	.byte	0x00, 0xf4, 0x21, 0x00


	//----- nvinfo : EIATTR_SPARSE_MMA_MASK
	.align		4
.L_19:
        /*0058*/ 	.byte	0x03, 0x50
        /*005a*/ 	.short	0x0000


	//----- nvinfo : EIATTR_MAXREG_COUNT
	.align		4
        /*005c*/ 	.byte	0x03, 0x1b
        /*005e*/ 	.short	0x00ff


	//----- nvinfo : EIATTR_COOP_GROUP_MASK_REGIDS
	.align		4
        /*0060*/ 	.byte	0x04, 0x29
        /*0062*/ 	.short	(.L_21 - .L_20)


	//   ....[0]....
.L_20:
        /*0064*/ 	.word	0xffffffff


	//   ....[1]....
        /*0068*/ 	.word	0xffffffff


	//   ....[2]....
        /*006c*/ 	.word	0xffffffff


	//   ....[3]....
        /*0070*/ 	.word	0xffffffff


	//   ....[4]....
        /*0074*/ 	.word	0xffffffff


	//   ....[5]....
        /*0078*/ 	.word	0xffffffff


	//   ....[6]....
        /*007c*/ 	.word	0xffffffff


	//   ....[7]....
        /*0080*/ 	.word	0xffffffff


	//   ....[8]....
        /*0084*/ 	.word	0xffffffff


	//   ....[9]....
        /*0088*/ 	.word	0xffffffff


	//   ....[10]....
        /*008c*/ 	.word	0xffffffff


	//   ....[11]....
        /*0090*/ 	.word	0xffffffff


	//   ....[12]....
        /*0094*/ 	.word	0xffffffff


	//   ....[13]....
        /*0098*/ 	.word	0xffffffff


	//   ....[14]....
        /*009c*/ 	.word	0xffffffff


	//   ....[15]....
        /*00a0*/ 	.word	0xffffffff


	//   ....[16]....
        /*00a4*/ 	.word	0xffffffff


	//   ....[17]....
        /*00a8*/ 	.word	0xffffffff


	//   ....[18]....
        /*00ac*/ 	.word	0xffffffff


	//   ....[19]....
        /*00b0*/ 	.word	0xffffffff


	//----- nvinfo : EIATTR_COOP_GROUP_INSTR_OFFSETS
	.align		4
.L_21:
        /*00b4*/ 	.byte	0x04, 0x28
        /*00b6*/ 	.short	(.L_23 - .L_22)


	//   ....[0]....
.L_22:
        /*00b8*/ 	.word	0x00000590


	//   ....[1]....
        /*00bc*/ 	.word	0x000005e0


	//   ....[2]....
        /*00c0*/ 	.word	0x000005f0


	//   ....[3]....
        /*00c4*/ 	.word	0x00000600


	//   ....[4]....
        /*00c8*/ 	.word	0x00000620


	//   ....[5]....
        /*00cc*/ 	.word	0x00000660


	//   ....[6]....
        /*00d0*/ 	.word	0x00000670


	//   ....[7]....
        /*00d4*/ 	.word	0x00000680


	//   ....[8]....
        /*00d8*/ 	.word	0x000006a0


	//   ....[9]....
        /*00dc*/ 	.word	0x000006e0


	//   ....[10]....
        /*00e0*/ 	.word	0x000006f0


	//   ....[11]....
        /*00e4*/ 	.word	0x00000700


	//   ....[12]....
        /*00e8*/ 	.word	0x00000720


	//   ....[13]....
        /*00ec*/ 	.word	0x00000760


	//   ....[14]....
        /*00f0*/ 	.word	0x00000770


	//   ....[15]....
        /*00f4*/ 	.word	0x00000780


	//   ....[16]....
        /*00f8*/ 	.word	0x000007a0


	//   ....[17]....
        /*00fc*/ 	.word	0x000007e0


	//   ....[18]....
        /*0100*/ 	.word	0x000007f0


	//   ....[19]....
        /*0104*/ 	.word	0x00000800


	//----- nvinfo : EIATTR_EXIT_INSTR_OFFSETS
	.align		4
.L_23:
        /*0108*/ 	.byte	0x04, 0x1c
        /*010a*/ 	.short	(.L_25 - .L_24)


	//   ....[0]....
.L_24:
        /*010c*/ 	.word	0x00000940


	//   ....[1]....
        /*0110*/ 	.word	0x000009a0


	//----- nvinfo : EIATTR_REQNTID
	.align		4
.L_25:
        /*0114*/ 	.byte	0x04, 0x10
        /*0116*/ 	.short	(.L_27 - .L_26)
.L_26:
        /*0118*/ 	.word	0x00000100
        /*011c*/ 	.word	0x00000001
        /*0120*/ 	.word	0x00000001


	//----- nvinfo : EIATTR_CBANK_PARAM_SIZE
	.align		4
.L_27:
        /*0124*/ 	.byte	0x03, 0x19
        /*0126*/ 	.short	0x0020


	//----- nvinfo : EIATTR_PARAM_CBANK
	.align		4
        /*0128*/ 	.byte	0x04, 0x0a
        /*012a*/ 	.short	(.L_29 - .L_28)
	.align		4
.L_28:
        /*012c*/ 	.word	index@(.nv.constant0.triton_per_fused_convolution_div_max_pool2d_with_indices_pow_relu_sub_sum_11)
        /*0130*/ 	.short	0x0210
        /*0132*/ 	.short	0x0020


	//----- nvinfo : EIATTR_SW_WAR
	.align		4
.L_29:
        /*0134*/ 	.byte	0x04, 0x36
        /*0136*/ 	.short	(.L_31 - .L_30)
.L_30:
        /*0138*/ 	.word	0x00000008
.L_31:


//--------------------- .nv.callgraph             --------------------------
	.section	.nv.callgraph,"",@"SHT_CUDA_CALLGRAPH"
	.align	4
	.sectionentsize	8
	.align		4
        /*0000*/ 	.word	0x00000000
	.align		4
        /*0004*/ 	.word	0xffffffff
	.align		4
        /*0008*/ 	.word	0x00000000
	.align		4
        /*000c*/ 	.word	0xfffffffe
	.align		4
        /*0010*/ 	.word	0x00000000
	.align		4
        /*0014*/ 	.word	0xfffffffd
	.align		4
        /*0018*/ 	.word	0x00000000
	.align		4
        /*001c*/ 	.word	0xfffffffc


//--------------------- .text.triton_per_fused_convolution_div_max_pool2d_with_indices_pow_relu_sub_sum_11 --------------------------
	.section	.text.triton_per_fused_convolution_div_max_pool2d_with_indices_pow_relu_sub_sum_11,"ax",@progbits
	.sectionflags	@"SHF_BARRIERS=1"
	.align	128
        .global         triton_per_fused_convolution_div_max_pool2d_with_indices_pow_relu_sub_sum_11
        .type           triton_per_fused_convolution_div_max_pool2d_with_indices_pow_relu_sub_sum_11,@function
        .size           triton_per_fused_convolution_div_max_pool2d_with_indices_pow_relu_sub_sum_11,(.L_x_1 - triton_per_fused_convolution_div_max_pool2d_with_indices_pow_relu_sub_sum_11)
        .other          triton_per_fused_convolution_div_max_pool2d_with_indices_pow_relu_sub_sum_11,@"STO_CUDA_ENTRY STV_DEFAULT"
triton_per_fused_convolution_div_max_pool2d_with_indices_pow_relu_sub_sum_11:
.text.triton_per_fused_convolution_div_max_pool2d_with_indices_pow_relu_sub_sum_11:
[----:B------:R-:W0:Y:S02]  /*0000*/  LDC R1, c[0x0][0x28] ;  /* 0x00000a00ff017b82 */ /* 0x000e240000000800 */
[----:B------:R-:W1:Y:S01]  /*0010*/  S2R R0, SR_TID.X ;  /* 0x0000000000007919 */ /* 0x000e620000002100 */
[----:B------:R-:W2:Y:S01]  /*0020*/  LDC.64 R12, c[0x0][0x218] ;  /* 0x00008600ff0c7b82 */ /* 0x000ea20000000a00 */
[----:B------:R-:W-:Y:S01]  /*0030*/  ULDC.64 UR6, c[0x0][0x208] ;  /* 0x0000820000067ab9 */ /* 0x000fe20000000a00 */
[----:B------:R-:W3:Y:S06]  /*0040*/  S2R R3, SR_CTAID.X ;  /* 0x0000000000037919 */ /* 0x000eec0000002500 */
[----:B------:R-:W4:Y:S01]  /*0050*/  LDC.64 R4, c[0x0][0x210] ;  /* 0x00008400ff047b82 */ /* 0x000f220000000a00 */
[----:B-1----:R-:W-:-:S02]  /*0060*/  SHF.R.U32.HI R2, RZ, 0x5, R0 ;  /* 0x00000005ff027819 */ /* 0x002fc40000011600 */
[----:B------:R-:W-:Y:S02]  /*0070*/  SHF.L.U32 R6, R0, 0x2, RZ ;  /* 0x0000000200067819 */ /* 0x000fe400000006ff */
[----:B---3--:R-:W-:Y:S02]  /*0080*/  SHF.L.U32 R3, R3, 0x5, RZ ;  /* 0x0000000503037819 */ /* 0x008fe400000006ff */
[----:B------:R-:W-:Y:S02]  /*0090*/  SGXT.U32 R2, R2, 0x3 ;  /* 0x000000030202781a */ /* 0x000fe40000000000 */
[----:B------:R-:W-:Y:S02]  /*00a0*/  LOP3.LUT R7, R6, 0x7c, RZ, 0xc0, !PT ;  /* 0x0000007c06077812 */ /* 0x000fe400078ec0ff */
[----:B------:R-:W-:-:S03]  /*00b0*/  LOP3.LUT R2, R3, R2, RZ, 0xfc, !PT ;  /* 0x0000000203027212 */ /* 0x000fc600078efcff */
[----:B--2---:R-:W-:Y:S01]  /*00c0*/  IMAD.WIDE.U32 R12, R7, 0x4, R12 ;  /* 0x00000004070c7825 */ /* 0x004fe200078e000c */
[----:B------:R-:W-:-:S04]  /*00d0*/  LEA R31, R2, R7, 0x7 ;  /* 0x00000007021f7211 */ /* 0x000fc800078e38ff */
[C---:B------:R-:W-:Y:S01]  /*00e0*/  LOP3.LUT R29, R31.reuse, 0x400, RZ, 0xfc, !PT ;  /* 0x000004001f1d7812 */ /* 0x040fe200078efcff */
[----:B------:R-:W2:Y:S01]  /*00f0*/  LDG.E.EL.128 R12, desc[UR6][R12.64] ;  /* 0x000000060c0c7981 */ /* 0x000ea2000c2e1d00 */
[C---:B------:R-:W-:Y:S02]  /*0100*/  LOP3.LUT R7, R31.reuse, 0x800, RZ, 0xfc, !PT ;  /* 0x000008001f077812 */ /* 0x040fe400078efcff */
[----:B------:R-:W-:Y:S01]  /*0110*/  LOP3.LUT R17, R31, 0xc00, RZ, 0xfc, !PT ;  /* 0x00000c001f117812 */ /* 0x000fe200078efcff */
[----:B----4-:R-:W-:-:S04]  /*0120*/  IMAD.WIDE R28, R29, 0x4, R4 ;  /* 0x000000041d1c7825 */ /* 0x010fc800078e0204 */
[--C-:B------:R-:W-:Y:S01]  /*0130*/  IMAD.WIDE R30, R31, 0x4, R4.reuse ;  /* 0x000000041f1e7825 */ /* 0x100fe200078e0204 */
[----:B------:R-:W2:Y:S03]  /*0140*/  LDG.E.128 R8, desc[UR6][R28.64] ;  /* 0x000000061c087981 */ /* 0x000ea6000c1e1d00 */
[----:B------:R-:W-:-:S04]  /*0150*/  IMAD.WIDE R6, R7, 0x4, R4 ;  /* 0x0000000407067825 */ /* 0x000fc800078e0204 */
[----:B------:R-:W-:Y:S01]  /*0160*/  IMAD.WIDE R4, R17, 0x4, R4 ;  /* 0x0000000411047825 */ /* 0x000fe200078e0204 */
[----:B------:R-:W3:Y:S04]  /*0170*/  LDG.E.128 R20, desc[UR6][R6.64] ;  /* 0x0000000606147981 */ /* 0x000ee8000c1e1d00 */
[----:B------:R-:W4:Y:S04]  /*0180*/  LDG.E.128 R16, desc[UR6][R30.64] ;  /* 0x000000061e107981 */ /* 0x000f28000c1e1d00 */
[----:B------:R-:W5:Y:S01]  /*0190*/  LDG.E.128 R24, desc[UR6][R4.64] ;  /* 0x0000000604187981 */ /* 0x000f62000c1e1d00 */
[----:B------:R-:W1:Y:S01]  /*01a0*/  S2UR UR5, SR_CgaCtaId ;  /* 0x00000000000579c3 */ /* 0x000e620000008800 */
[----:B------:R-:W-:-:S02]  /*01b0*/  UMOV UR4, 0x400 ;  /* 0x0000040000047882 */ /* 0x000fc40000000000 */
[----:B-1----:R-:W-:Y:S01]  /*01c0*/  UPRMT UR4, UR5, 0x654, UR4 ;  /* 0x0000065405047896 */ /* 0x002fe20008000004 */
[----:B--2---:R-:W-:Y:S01]  /*01d0*/  FSETP.GEU.AND P4, PT, R13, -R9, PT ;  /* 0x800000090d00720b */ /* 0x004fe20003f8e000 */
[--C-:B------:R-:W-:Y:S01]  /*01e0*/  FADD R9, R9, R13.reuse ;  /* 0x0000000d09097221 */ /* 0x100fe20000000000 */
[----:B------:R-:W-:Y:S01]  /*01f0*/  FSETP.GEU.AND P0, PT, R14, -R10, PT ;  /* 0x8000000a0e00720b */ /* 0x000fe20003f0e000 */
[--C-:B------:R-:W-:Y:S01]  /*0200*/  FADD R10, R10, R14.reuse ;  /* 0x0000000e0a0a7221 */ /* 0x100fe20000000000 */
[----:B---3--:R-:W-:Y:S01]  /*0210*/  FSETP.GEU.AND P1, PT, R13, -R21, PT ;  /* 0x800000150d00720b */ /* 0x008fe20003f2e000 */
[--C-:B------:R-:W-:Y:S01]  /*0220*/  FADD R32, R21, R13.reuse ;  /* 0x0000000d15207221 */ /* 0x100fe20000000000 */
[C---:B----4-:R-:W-:Y:S02]  /*0230*/  FSETP.GEU.AND P6, PT, R13.reuse, -R17, PT ;  /* 0x800000110d00720b */ /* 0x050fe40003fce000 */
[----:B-----5:R-:W-:Y:S01]  /*0240*/  FSETP.GEU.AND P3, PT, R13, -R25, PT ;  /* 0x800000190d00720b */ /* 0x020fe20003f6e000 */
[--C-:B------:R-:W-:Y:S01]  /*0250*/  FADD R21, R25, R13.reuse ;  /* 0x0000000d19157221 */ /* 0x100fe20000000000 */
[----:B------:R-:W-:Y:S01]  /*0260*/  FADD R13, R17, R13 ;  /* 0x0000000d110d7221 */ /* 0x000fe20000000000 */
[----:B------:R-:W-:Y:S01]  /*0270*/  FSETP.GEU.AND P5, PT, R15, -R11, PT ;  /* 0x8000000b0f00720b */ /* 0x000fe20003fae000 */
[----:B------:R-:W-:Y:S01]  /*0280*/  FADD R25, R18, R14 ;  /* 0x0000000e12197221 */ /* 0x000fe20000000000 */
[----:B------:R-:W-:Y:S01]  /*0290*/  FSETP.GEU.AND P2, PT, R12, -R8, PT ;  /* 0x800000080c00720b */ /* 0x000fe20003f4e000 */
[--C-:B------:R-:W-:Y:S01]  /*02a0*/  FADD R11, R11, R15.reuse ;  /* 0x0000000f0b0b7221 */ /* 0x100fe20000000000 */
[----:B------:R-:W-:Y:S01]  /*02b0*/  FSEL R13, R13, RZ, P6 ;  /* 0x000000ff0d0d7208 */ /* 0x000fe20003000000 */
[----:B------:R-:W-:Y:S01]  /*02c0*/  FADD R8, R8, R12 ;  /* 0x0000000c08087221 */ /* 0x000fe20000000000 */
[----:B------:R-:W-:Y:S01]  /*02d0*/  FSETP.GEU.AND P6, PT, R14, -R18, PT ;  /* 0x800000120e00720b */ /* 0x000fe20003fce000 */
[--C-:B------:R-:W-:Y:S01]  /*02e0*/  FADD R2, R22, R14.reuse ;  /* 0x0000000e16027221 */ /* 0x100fe20000000000 */
[----:B------:R-:W-:Y:S01]  /*02f0*/  FSEL R9, R9, RZ, P4 ;  /* 0x000000ff09097208 */ /* 0x000fe20002000000 */
[----:B------:R-:W-:Y:S01]  /*0300*/  FADD R18, R19, R15 ;  /* 0x0000000f13127221 */ /* 0x000fe20000000000 */
[----:B------:R-:W-:Y:S01]  /*0310*/  FSETP.GEU.AND P4, PT, R14, -R22, PT ;  /* 0x800000160e00720b */ /* 0x000fe20003f8e000 */
[----:B------:R-:W-:Y:S01]  /*0320*/  FADD R22, R26, R14 ;  /* 0x0000000e1a167221 */ /* 0x000fe20000000000 */
[----:B------:R-:W-:-:S02]  /*0330*/  FSEL R17, R32, RZ, P1 ;  /* 0x000000ff20117208 */ /* 0x000fc40000800000 */
[----:B------:R-:W-:Y:S02]  /*0340*/  FSEL R10, R10, RZ, P0 ;  /* 0x000000ff0a0a7208 */ /* 0x000fe40000000000 */
[----:B------:R-:W-:Y:S02]  /*0350*/  FSETP.GEU.AND P1, PT, R14, -R26, PT ;  /* 0x8000001a0e00720b */ /* 0x000fe40003f2e000 */
[----:B------:R-:W-:Y:S01]  /*0360*/  FSETP.GEU.AND P0, PT, R15, -R19, PT ;  /* 0x800000130f00720b */ /* 0x000fe20003f0e000 */
[--C-:B------:R-:W-:Y:S01]  /*0370*/  FADD R19, R23, R15.reuse ;  /* 0x0000000f17137221 */ /* 0x100fe20000000000 */
[----:B------:R-:W-:Y:S01]  /*0380*/  FSEL R14, R25, RZ, P6 ;  /* 0x000000ff190e7208 */ /* 0x000fe20003000000 */
[----:B------:R-:W-:Y:S01]  /*0390*/  FMUL R25, R9, R9 ;  /* 0x0000000909197220 */ /* 0x000fe20000400000 */
[----:B------:R-:W-:Y:S01]  /*03a0*/  FSETP.GEU.AND P6, PT, R15, -R23, PT ;  /* 0x800000170f00720b */ /* 0x000fe20003fce000 */
[----:B------:R-:W-:Y:S01]  /*03b0*/  FADD R23, R27, R15 ;  /* 0x0000000f1b177221 */ /* 0x000fe20000000000 */
[----:B------:R-:W-:-:S02]  /*03c0*/  FSEL R11, R11, RZ, P5 ;  /* 0x000000ff0b0b7208 */ /* 0x000fc40002800000 */
[----:B------:R-:W-:Y:S02]  /*03d0*/  FSEL R8, R8, RZ, P2 ;  /* 0x000000ff08087208 */ /* 0x000fe40001000000 */
[----:B------:R-:W-:Y:S02]  /*03e0*/  FSETP.GEU.AND P5, PT, R15, -R27, PT ;  /* 0x8000001b0f00720b */ /* 0x000fe40003fae000 */
[----:B------:R-:W-:Y:S02]  /*03f0*/  FSEL R15, R18, RZ, P0 ;  /* 0x000000ff120f7208 */ /* 0x000fe40000000000 */
[----:B------:R-:W-:Y:S01]  /*0400*/  FSETP.GEU.AND P0, PT, R12, -R20, PT ;  /* 0x800000140c00720b */ /* 0x000fe20003f0e000 */
[--C-:B------:R-:W-:Y:S01]  /*0410*/  FADD R20, R20, R12.reuse ;  /* 0x0000000c14147221 */ /* 0x100fe20000000000 */
[----:B------:R-:W-:Y:S01]  /*0420*/  FSETP.GEU.AND P2, PT, R12, -R24, PT ;  /* 0x800000180c00720b */ /* 0x000fe20003f4e000 */
[----:B------:R-:W-:Y:S01]  /*0430*/  FFMA R25, R8, R8, R25 ;  /* 0x0000000808197223 */ /* 0x000fe20000000019 */
[--C-:B------:R-:W-:Y:S01]  /*0440*/  FADD R24, R24, R12.reuse ;  /* 0x0000000c18187221 */ /* 0x100fe20000000000 */
[----:B------:R-:W-:Y:S01]  /*0450*/  FADD R26, R16, R12 ;  /* 0x0000000c101a7221 */ /* 0x000fe20000000000 */
[----:B------:R-:W-:-:S02]  /*0460*/  FSEL R18, R2, RZ, P4 ;  /* 0x000000ff02127208 */ /* 0x000fc40002000000 */
[----:B------:R-:W-:Y:S02]  /*0470*/  FSEL R21, R21, RZ, P3 ;  /* 0x000000ff15157208 */ /* 0x000fe40001800000 */
[----:B------:R-:W-:Y:S01]  /*0480*/  FSETP.GEU.AND P4, PT, R12, -R16, PT ;  /* 0x800000100c00720b */ /* 0x000fe20003f8e000 */
[----:B------:R-:W-:Y:S01]  /*0490*/  FFMA R2, R10, R10, R25 ;  /* 0x0000000a0a027223 */ /* 0x000fe20000000019 */
[----:B------:R-:W-:Y:S01]  /*04a0*/  FSEL R16, R20, RZ, P0 ;  /* 0x000000ff14107208 */ /* 0x000fe20000000000 */
[----:B------:R-:W-:Y:S01]  /*04b0*/  FMUL R25, R17, R17 ;  /* 0x0000001111197220 */ /* 0x000fe20000400000 */
[----:B------:R-:W-:Y:S01]  /*04c0*/  FSEL R20, R24, RZ, P2 ;  /* 0x000000ff18147208 */ /* 0x000fe20001000000 */
[----:B------:R-:W-:Y:S01]  /*04d0*/  FMUL R33, R21, R21 ;  /* 0x0000001515217220 */ /* 0x000fe20000400000 */
[----:B------:R-:W-:Y:S01]  /*04e0*/  FSEL R12, R26, RZ, P4 ;  /* 0x000000ff1a0c7208 */ /* 0x000fe20002000000 */
[----:B------:R-:W-:Y:S01]  /*04f0*/  FMUL R27, R13, R13 ;  /* 0x0000000d0d1b7220 */ /* 0x000fe20000400000 */
[----:B------:R-:W-:Y:S01]  /*0500*/  FFMA R35, R16, R16, R25 ;  /* 0x0000001010237223 */ /* 0x000fe20000000019 */
[----:B------:R-:W-:Y:S01]  /*0510*/  FSEL R22, R22, RZ, P1 ;  /* 0x000000ff16167208 */ /* 0x000fe20000800000 */
[----:B------:R-:W-:Y:S01]  /*0520*/  FFMA R2, R11, R11, R2 ;  /* 0x0000000b0b027223 */ /* 0x000fe20000000002 */
[----:B------:R-:W-:Y:S01]  /*0530*/  FFMA R33, R20, R20, R33 ;  /* 0x0000001414217223 */ /* 0x000fe20000000021 */
[----:B------:R-:W-:Y:S01]  /*0540*/  FFMA R27, R12, R12, R27 ;  /* 0x0000000c0c1b7223 */ /* 0x000fe2000000001b */
[----:B------:R-:W-:Y:S01]  /*0550*/  FSEL R19, R19, RZ, P6 ;  /* 0x000000ff13137208 */ /* 0x000fe20003000000 */
[----:B------:R-:W-:Y:S01]  /*0560*/  FFMA R24, R18, R18, R35 ;  /* 0x0000001212187223 */ /* 0x000fe20000000023 */
[----:B------:R-:W-:Y:S01]  /*0570*/  FSEL R23, R23, RZ, P5 ;  /* 0x000000ff17177208 */ /* 0x000fe20002800000 */
[----:B------:R-:W-:Y:S01]  /*0580*/  FFMA R34, R22, R22, R33 ;  /* 0x0000001616227223 */ /* 0x000fe20000000021 */
[----:B------:R-:W1:Y:S01]  /*0590*/  SHFL.BFLY PT, R25, R2, 0x10, 0x1f ;  /* 0x0e001f0002197f89 */ /* 0x000e6200000e0000 */
[----:B------:R-:W-:Y:S01]  /*05a0*/  FFMA R32, R14, R14, R27 ;  /* 0x0000000e0e207223 */ /* 0x000fe2000000001b */
[----:B------:R-:W-:Y:S01]  /*05b0*/  FFMA R27, R19, R19, R24 ;  /* 0x00000013131b7223 */ /* 0x000fe20000000018 */
[----:B------:R-:W-:-:S02]  /*05c0*/  FFMA R34, R23, R23, R34 ;  /* 0x0000001717227223 */ /* 0x000fc40000000022 */
[----:B------:R-:W-:Y:S02]  /*05d0*/  FFMA R32, R15, R15, R32 ;  /* 0x0000000f0f207223 */ /* 0x000fe40000000020 */
[----:B------:R-:W2:Y:S04]  /*05e0*/  SHFL.BFLY PT, R26, R27, 0x10, 0x1f ;  /* 0x0e001f001b1a7f89 */ /* 0x000ea800000e0000 */
[----:B------:R-:W3:Y:S04]  /*05f0*/  SHFL.BFLY PT, R35, R34, 0x10, 0x1f ;  /* 0x0e001f0022237f89 */ /* 0x000ee800000e0000 */
[----:B------:R-:W4:Y:S01]  /*0600*/  SHFL.BFLY PT, R33, R32, 0x10, 0x1f ;  /* 0x0e001f0020217f89 */ /* 0x000f2200000e0000 */
[----:B-1----:R-:W-:-:S05]  /*0610*/  FADD R25, R2, R25 ;  /* 0x0000001902197221 */ /* 0x002fca0000000000 */
[----:B------:R-:W1:Y:S01]  /*0620*/  SHFL.BFLY PT, R24, R25, 0x8, 0x1f ;  /* 0x0d001f0019187f89 */ /* 0x000e6200000e0000 */
[----:B--2---:R-:W-:Y:S01]  /*0630*/  FADD R2, R27, R26 ;  /* 0x0000001a1b027221 */ /* 0x004fe20000000000 */
[----:B---3--:R-:W-:Y:S01]  /*0640*/  FADD R26, R34, R35 ;  /* 0x00000023221a7221 */ /* 0x008fe20000000000 */
[----:B----4-:R-:W-:-:S03]  /*0650*/  FADD R35, R32, R33 ;  /* 0x0000002120237221 */ /* 0x010fc60000000000 */
[----:B------:R-:W2:Y:S04]  /*0660*/  SHFL.BFLY PT, R37, R2, 0x8, 0x1f ;  /* 0x0d001f0002257f89 */ /* 0x000ea800000e0000 */
[----:B------:R-:W3:Y:S04]  /*0670*/  SHFL.BFLY PT, R32, R26, 0x8, 0x1f ;  /* 0x0d001f001a207f89 */ /* 0x000ee800000e0000 */
[----:B------:R-:W4:Y:S01]  /*0680*/  SHFL.BFLY PT, R36, R35, 0x8, 0x1f ;  /* 0x0d001f0023247f89 */ /* 0x000f2200000e0000 */
[----:B-1----:R-:W-:-:S05]  /*0690*/  FADD R33, R25, R24 ;  /* 0x0000001819217221 */ /* 0x002fca0000000000 */
[----:B------:R-:W1:Y:S01]  /*06a0*/  SHFL.BFLY PT, R24, R33, 0x4, 0x1f ;  /* 0x0c801f0021187f89 */ /* 0x000e6200000e0000 */
[----:B--2---:R-:W-:Y:S01]  /*06b0*/  FADD R27, R2, R37 ;  /* 0x00000025021b7221 */ /* 0x004fe20000000000 */
[----:B---3--:R-:W-:Y:S01]  /*06c0*/  FADD R32, R26, R32 ;  /* 0x000000201a207221 */ /* 0x008fe20000000000 */
[----:B----4-:R-:W-:-:S04]  /*06d0*/  FADD R37, R35, R36 ;  /* 0x0000002423257221 */ /* 0x010fc80000000000 */
[----:B------:R-:W-:Y:S04]  /*06e0*/  SHFL.BFLY PT, R26, R32, 0x4, 0x1f ;  /* 0x0c801f00201a7f89 */ /* 0x000fe800000e0000 */
[----:B------:R-:W2:Y:S04]  /*06f0*/  SHFL.BFLY PT, R36, R27, 0x4, 0x1f ;  /* 0x0c801f001b247f89 */ /* 0x000ea800000e0000 */
[----:B------:R-:W3:Y:S01]  /*0700*/  SHFL.BFLY PT, R2, R37, 0x4, 0x1f ;  /* 0x0c801f0025027f89 */ /* 0x000ee200000e0000 */
[----:B-1----:R-:W-:-:S05]  /*0710*/  FADD R34, R33, R24 ;  /* 0x0000001821227221 */ /* 0x002fca0000000000 */
[----:B------:R-:W1:Y:S01]  /*0720*/  SHFL.BFLY PT, R25, R34, 0x2, 0x1f ;  /* 0x0c401f0022197f89 */ /* 0x000e6200000e0000 */
[----:B--2---:R-:W-:Y:S01]  /*0730*/  FADD R35, R27, R36 ;  /* 0x000000241b237221 */ /* 0x004fe20000000000 */
[----:B------:R-:W-:Y:S01]  /*0740*/  FADD R36, R32, R26 ;  /* 0x0000001a20247221 */ /* 0x000fe20000000000 */
[----:B---3--:R-:W-:-:S03]  /*0750*/  FADD R33, R37, R2 ;  /* 0x0000000225217221 */ /* 0x008fc60000000000 */
        /* <DEDUP_REMOVED lines=11> */
[----:B-1----:R-:W-:Y:S01]  /*0810*/  FADD R35, R25, R2 ;  /* 0x0000000219237221 */ /* 0x002fe20000000000 */
[----:B------:R-:W-:-:S04]  /*0820*/  SHF.R.U32.HI R2, RZ, 0x5, R0 ;  /* 0x00000005ff027819 */ /* 0x000fc80000011600 */
[----:B------:R-:W-:-:S04]  /*0830*/  SGXT.U32 R2, R2, 0x3 ;  /* 0x000000030202781a */ /* 0x000fc80000000000 */
[----:B------:R-:W-:Y:S01]  /*0840*/  LEA R2, R2, UR4, 0x2 ;  /* 0x0000000402027c11 */ /* 0x000fe2000f8e10ff */
[----:B--2---:R-:W-:Y:S01]  /*0850*/  FADD R25, R24, R34 ;  /* 0x0000002218197221 */ /* 0x004fe20000000000 */
[----:B---3--:R-:W-:Y:S01]  /*0860*/  FADD R37, R26, R37 ;  /* 0x000000251a257221 */ /* 0x008fe20000000000 */
[----:B----4-:R-:W-:Y:S02]  /*0870*/  FADD R27, R32, R27 ;  /* 0x0000001b201b7221 */ /* 0x010fe40000000000 */
[----:B------:R1:W-:Y:S04]  /*0880*/  STS [R2+0x20], R35 ;  /* 0x0000202302007388 */ /* 0x0003e80000000800 */
[----:B------:R1:W-:Y:S04]  /*0890*/  STS [R2+0x40], R25 ;  /* 0x0000401902007388 */ /* 0x0003e80000000800 */
[----:B------:R1:W-:Y:S04]  /*08a0*/  STS [R2+0x60], R37 ;  /* 0x0000602502007388 */ /* 0x0003e80000000800 */
[----:B------:R1:W-:Y:S01]  /*08b0*/  STS [R2], R27 ;  /* 0x0000001b02007388 */ /* 0x0003e20000000800 */
[----:B------:R-:W-:Y:S01]  /*08c0*/  BAR.SYNC.DEFER_BLOCKING 0x0 ;  /* 0x0000000000007b1d */ /* 0x000fe20000010000 */
[----:B------:R-:W-:-:S02]  /*08d0*/  LOP3.LUT P0, RZ, R0, 0xe0, RZ, 0xc0, !PT ;  /* 0x000000e000ff7812 */ /* 0x000fc4000780c0ff */
[----:B------:R-:W-:-:S04]  /*08e0*/  LOP3.LUT R24, R0, 0x1f, RZ, 0xc0, !PT ;  /* 0x0000001f00187812 */ /* 0x000fc800078ec0ff */
[----:B------:R-:W-:Y:S01]  /*08f0*/  LEA R24, R24, UR4, 0x2 ;  /* 0x0000000418187c11 */ /* 0x000fe2000f8e10ff */
[----:B------:R1:W-:Y:S04]  /*0900*/  STG.E.128 desc[UR6][R30.64], R12 ;  /* 0x0000000c1e007986 */ /* 0x0003e8000c101d06 */
[----:B------:R1:W-:Y:S04]  /*0910*/  STG.E.128 desc[UR6][R28.64], R8 ;  /* 0x000000081c007986 */ /* 0x0003e8000c101d06 */
[----:B------:R1:W-:Y:S04]  /*0920*/  STG.E.128 desc[UR6][R6.64], R16 ;  /* 0x0000001006007986 */ /* 0x0003e8000c101d06 */
[----:B------:R1:W-:Y:S01]  /*0930*/  STG.E.128 desc[UR6][R4.64], R20 ;  /* 0x0000001404007986 */ /* 0x0003e2000c101d06 */
[----:B------:R-:W-:Y:S05]  /*0940*/  @P0 EXIT ;  /* 0x000000000000094d */ /* 0x000fea0003800000 */
[----:B-1----:R-:W0:Y:S01]  /*0950*/  LDS R7, [R24] ;  /* 0x0000000018077984 */ /* 0x002e220000000800 */
[----:B------:R-:W1:Y:S01]  /*0960*/  LDC.64 R4, c[0x0][0x220] ;  /* 0x00008800ff047b82 */ /* 0x000e620000000a00 */
[----:B------:R-:W-:-:S05]  /*0970*/  LOP3.LUT R3, R3, 0x1f, R0, 0xf8, !PT ;  /* 0x0000001f03037812 */ /* 0x000fca00078ef800 */
[----:B-1----:R-:W-:-:S05]  /*0980*/  IMAD.WIDE R2, R3, 0x4, R4 ;  /* 0x0000000403027825 */ /* 0x002fca00078e0204 */
[----:B0-----:R-:W-:Y:S01]  /*0990*/  STG.E desc[UR6][R2.64], R7 ;  /* 0x0000000702007986 */ /* 0x001fe2000c101906 */
[----:B------:R-:W-:Y:S05]  /*09a0*/  EXIT ;  /* 0x000000000000794d */ /* 0x000fea0003800000 */
.L_x_0:
[----:B------:R-:W-:-:S00]  /*09b0*/  BRA `(.L_x_0) ;  /* 0xfffffffc00fc7947 */ /* 0x000fc0000383ffff */
[----:B------:R-:W-:-:S00]  /*09c0*/  NOP ;  /* 0x0000000000007918 */ /* 0x000fc00000000000 */
        /* <DEDUP_REMOVED lines=11> */
.L_x_1:


//--------------------- .nv.shared.triton_per_fused_convolution_div_max_pool2d_with_indices_pow_relu_sub_sum_11 --------------------------
	.section	.nv.shared.triton_per_fused_convolution_div_max_pool2d_with_indices_pow_relu_sub_sum_11,"aw",@nobits
	.sectionflags	@""
	.align	16
	.zero		1024


//--------------------- .nv.constant0.triton_per_fused_convolution_div_max_pool2d_with_indices_pow_relu_sub_sum_11 --------------------------
	.section	.nv.constant0.triton_per_fused_convolution_div_max_pool2d_with_indices_pow_relu_sub_sum_11,"a",@progbits
	.sectionflags	@""
	.align	4
.nv.constant0.triton_per_fused_convolution_div_max_pool2d_with_indices_pow_relu_sub_sum_11:
	.zero		560
